	.headerflags	@"EF_CUDA_TEXMODE_UNIFIED EF_CUDA_64BIT_ADDRESS EF_CUDA_ACCELERATORS EF_CUDA_SM90 EF_CUDA_VIRTUAL_SM(EF_CUDA_SM90)"
	.elftype	@"ET_EXEC"


//--------------------- .nv.info                  --------------------------
	.section	.nv.info,"",@"SHT_CUDA_INFO"
	.align	4


	//----- nvinfo : EIATTR_REGCOUNT
	.align		4
        /*0000*/ 	.byte	0x04, 0x2f
        /*0002*/ 	.short	(.L_3 - .L_2)
	.align		4
.L_2:
        /*0004*/ 	.word	index@(triton_poi_fused__native_batch_norm_legit_no_training_add_cat_relu_8)
        /*0008*/ 	.word	0x00000014


	//----- nvinfo : EIATTR_MIN_STACK_SIZE
	.align		4
.L_3:
        /*000c*/ 	.byte	0x04, 0x12
        /*000e*/ 	.short	(.L_5 - .L_4)
	.align		4
.L_4:
        /*0010*/ 	.word	index@(triton_poi_fused__native_batch_norm_legit_no_training_add_cat_relu_8)
        /*0014*/ 	.word	0x00000000


	//----- nvinfo : EIATTR_FRAME_SIZE
	.align		4
.L_5:
        /*0018*/ 	.byte	0x04, 0x11
        /*001a*/ 	.short	(.L_7 - .L_6)
	.align		4
.L_6:
        /*001c*/ 	.word	index@(triton_poi_fused__native_batch_norm_legit_no_training_add_cat_relu_8)
        /*0020*/ 	.word	0x00000000


	//----- nvinfo : EIATTR_MIN_STACK_SIZE
	.align		4
.L_7:
        /*0024*/ 	.byte	0x04, 0x12
        /*0026*/ 	.short	(.L_9 - .L_8)
	.align		4
.L_8:
        /*0028*/ 	.word	index@(triton_poi_fused__native_batch_norm_legit_no_training_add_cat_relu_8)
        /*002c*/ 	.word	0x00000000
.L_9:


//--------------------- .nv.info.triton_poi_fused__native_batch_norm_legit_no_training_add_cat_relu_8 --------------------------
	.section	.nv.info.triton_poi_fused__native_batch_norm_legit_no_training_add_cat_relu_8,"",@"SHT_CUDA_INFO"
	.sectionflags	@""
	.align	4


	//----- nvinfo : EIATTR_CUDA_API_VERSION
	.align		4
        /*0000*/ 	.byte	0x04, 0x37
        /*0002*/ 	.short	(.L_11 - .L_10)
.L_10:
        /*0004*/ 	.word	0x0000007c


	//----- nvinfo : EIATTR_KPARAM_INFO
	.align		4
.L_11:
        /*0008*/ 	.byte	0x04, 0x17
        /*000a*/ 	.short	(.L_13 - .L_12)
.L_12:
        /*000c*/ 	.word	0x00000000
        /*0010*/ 	.short	0x0008
        /*0012*/ 	.short	0x0040
        /*0014*/ 	.byte	0x00, 0xf0, 0x11, 0x00


	//----- nvinfo : EIATTR_KPARAM_INFO
	.align		4
.L_13:
        /*0018*/ 	.byte	0x04, 0x17
        /*001a*/ 	.short	(.L_15 - .L_14)
.L_14:
        /*001c*/ 	.word	0x00000000
        /*0020*/ 	.short	0x0007
        /*0022*/ 	.short	0x0038
        /*0024*/ 	.byte	0x00, 0xf4, 0x21, 0x00


	//----- nvinfo : EIATTR_KPARAM_INFO
	.align		4
.L_15:
        /*0028*/ 	.byte	0x04, 0x17
        /*002a*/ 	.short	(.L_17 - .L_16)
.L_16:
        /*002c*/ 	.word	0x00000000
        /*0030*/ 	.short	0x0006
        /*0032*/ 	.short	0x0030
        /*0034*/ 	.byte	0x00, 0xf4, 0x21, 0x00


	//----- nvinfo : EIATTR_KPARAM_INFO
	.align		4
.L_17:
        /*0038*/ 	.byte	0x04, 0x17
        /*003a*/ 	.short	(.L_19 - .L_18)
.L_18:
        /*003c*/ 	.word	0x00000000
        /*0040*/ 	.short	0x0005
        /*0042*/ 	.short	0x0028
        /*0044*/ 	.byte	0x00, 0xf4, 0x21, 0x00


	//----- nvinfo : EIATTR_KPARAM_INFO
	.align		4
.L_19:
        /*0048*/ 	.byte	0x04, 0x17
        /*004a*/ 	.short	(.L_21 - .L_20)
.L_20:
        /*004c*/ 	.word	0x00000000
        /*0050*/ 	.short	0x0004
        /*0052*/ 	.short	0x0020
        /*0054*/ 	.byte	0x00, 0xf4, 0x21, 0x00


	//----- nvinfo : EIATTR_KPARAM_INFO
	.align		4
.L_21:
        /*0058*/ 	.byte	0x04, 0x17
        /*005a*/ 	.short	(.L_23 - .L_22)
.L_22:
        /*005c*/ 	.word	0x00000000
        /*0060*/ 	.short	0x0003
        /*0062*/ 	.short	0x0018
        /*0064*/ 	.byte	0x00, 0xf4, 0x21, 0x00


	//----- nvinfo : EIATTR_KPARAM_INFO
	.align		4
.L_23:
        /*0068*/ 	.byte	0x04, 0x17
        /*006a*/ 	.short	(.L_25 - .L_24)
.L_24:
        /*006c*/ 	.word	0x00000000
        /*0070*/ 	.short	0x0002
        /*0072*/ 	.short	0x0010
        /*0074*/ 	.byte	0x00, 0xf4, 0x21, 0x00


	//----- nvinfo : EIATTR_KPARAM_INFO
	.align		4
.L_25:
        /*0078*/ 	.byte	0x04, 0x17
        /*007a*/ 	.short	(.L_27 - .L_26)
.L_26:
        /*007c*/ 	.word	0x00000000
        /*0080*/ 	.short	0x0001
        /*0082*/ 	.short	0x0008
        /*0084*/ 	.byte	0x00, 0xf4, 0x21, 0x00


	//----- nvinfo : EIATTR_KPARAM_INFO
	.align		4
.L_27:
        /*0088*/ 	.byte	0x04, 0x17
        /*008a*/ 	.short	(.L_29 - .L_28)
.L_28:
        /*008c*/ 	.word	0x00000000
        /*0090*/ 	.short	0x0000
        /*0092*/ 	.short	0x0000
        /*0094*/ 	.byte	0x00, 0xf4, 0x21, 0x00


	//----- nvinfo : EIATTR_SPARSE_MMA_MASK
	.align		4
.L_29:
        /*0098*/ 	.byte	0x03, 0x50
        /*009a*/ 	.short	0x0000


	//----- nvinfo : EIATTR_MAXREG_COUNT
	.align		4
        /*009c*/ 	.byte	0x03, 0x1b
        /*009e*/ 	.short	0x00ff


	//----- nvinfo : EIATTR_EXIT_INSTR_OFFSETS
	.align		4
        /*00a0*/ 	.byte	0x04, 0x1c
        /*00a2*/ 	.short	(.L_31 - .L_30)


	//   ....[0]....
.L_30:
        /*00a4*/ 	.word	0x000003c0


	//----- nvinfo : EIATTR_REQNTID
	.align		4
.L_31:
        /*00a8*/ 	.byte	0x04, 0x10
        /*00aa*/ 	.short	(.L_33 - .L_32)
.L_32:
        /*00ac*/ 	.word	0x00000080
        /*00b0*/ 	.word	0x00000001
        /*00b4*/ 	.word	0x00000001


	//----- nvinfo : EIATTR_CBANK_PARAM_SIZE
	.align		4
.L_33:
        /*00b8*/ 	.byte	0x03, 0x19
        /*00ba*/ 	.short	0x0044


	//----- nvinfo : EIATTR_PARAM_CBANK
	.align		4
        /*00bc*/ 	.byte	0x04, 0x0a
        /*00be*/ 	.short	(.L_35 - .L_34)
	.align		4
.L_34:
        /*00c0*/ 	.word	index@(.nv.constant0.triton_poi_fused__native_batch_norm_legit_no_training_add_cat_relu_8)
        /*00c4*/ 	.short	0x0210
        /*00c6*/ 	.short	0x0044


	//----- nvinfo : EIATTR_SW_WAR
	.align		4
.L_35:
        /*00c8*/ 	.byte	0x04, 0x36
        /*00ca*/ 	.short	(.L_37 - .L_36)
.L_36:
        /*00cc*/ 	.word	0x00000008
.L_37:


//--------------------- .nv.callgraph             --------------------------
	.section	.nv.callgraph,"",@"SHT_CUDA_CALLGRAPH"
	.align	4
	.sectionentsize	8
	.align		4
        /*0000*/ 	.word	0x00000000
	.align		4
        /*0004*/ 	.word	0xffffffff
	.align		4
        /*0008*/ 	.word	0x00000000
	.align		4
        /*000c*/ 	.word	0xfffffffe
	.align		4
        /*0010*/ 	.word	0x00000000
	.align		4
        /*0014*/ 	.word	0xfffffffd
	.align		4
        /*0018*/ 	.word	0x00000000
	.align		4
        /*001c*/ 	.word	0xfffffffc


//--------------------- .nv.constant4             --------------------------
	.section	.nv.constant4,"a",@progbits
	.align	8
	.align		8
.nv.constant4:
        /*0000*/ 	.dword	_$_str
	.align		8
        /*0008*/ 	.dword	_$_str_$_2


//--------------------- .text.triton_poi_fused__native_batch_norm_legit_no_training_add_cat_relu_8 --------------------------
	.section	.text.triton_poi_fused__native_batch_norm_legit_no_training_add_cat_relu_8,"ax",@progbits
	.align	128
        .global         triton_poi_fused__native_batch_norm_legit_no_training_add_cat_relu_8
        .type           triton_poi_fused__native_batch_norm_legit_no_training_add_cat_relu_8,@function
        .size           triton_poi_fused__native_batch_norm_legit_no_training_add_cat_relu_8,(.L_x_1 - triton_poi_fused__native_batch_norm_legit_no_training_add_cat_relu_8)
        .other          triton_poi_fused__native_batch_norm_legit_no_training_add_cat_relu_8,@"STO_CUDA_ENTRY STV_DEFAULT"
triton_poi_fused__native_batch_norm_legit_no_training_add_cat_relu_8:
.text.triton_poi_fused__native_batch_norm_legit_no_training_add_cat_relu_8:
[----:B------:R-:W-:Y:S01]  /*0000*/  LDC R1, c[0x0][0x28] ;  /* 0x00000a00ff017b82 */ /* 0x000fe20000000800 */
[----:B------:R-:W1:Y:S07]  /*0010*/  S2R R0, SR_TID.X ;  /* 0x0000000000007919 */ /* 0x000e6e0000002100 */
[----:B------:R-:W2:Y:S01]  /*0020*/  LDC.64 R8, c[0x0][0x220] ;  /* 0x00008800ff087b82 */ /* 0x000ea20000000a00 */
[----:B------:R-:W-:Y:S01]  /*0030*/  ULDC.64 UR4, c[0x0][0x208] ;  /* 0x0000820000047ab9 */ /* 0x000fe20000000a00 */
[----:B------:R-:W3:Y:S06]  /*0040*/  S2R R3, SR_CTAID.X ;  /* 0x0000000000037919 */ /* 0x000eec0000002500 */
[----:B------:R-:W4:Y:S08]  /*0050*/  LDC.64 R6, c[0x0][0x210] ;  /* 0x00008400ff067b82 */ /* 0x000f300000000a00 */
[----:B------:R-:W5:Y:S08]  /*0060*/  LDC.64 R10, c[0x0][0x218] ;  /* 0x00008600ff0a7b82 */ /* 0x000f700000000a00 */
[----:B------:R-:W5:Y:S01]  /*0070*/  LDC.64 R14, c[0x0][0x230] ;  /* 0x00008c00ff0e7b82 */ /* 0x000f620000000a00 */
[----:B-1----:R-:W-:-:S07]  /*0080*/  LOP3.LUT R0, R0, 0x7f, RZ, 0xc0, !PT ;  /* 0x0000007f00007812 */ /* 0x002fce00078ec0ff */
[----:B------:R-:W1:Y:S01]  /*0090*/  LDC.64 R12, c[0x0][0x228] ;  /* 0x00008a00ff0c7b82 */ /* 0x000e620000000a00 */
[----:B---3--:R-:W-:Y:S01]  /*00a0*/  SHF.R.S32.HI R2, RZ, 0x18, R3 ;  /* 0x00000018ff027819 */ /* 0x008fe20000011403 */
[----:B------:R-:W-:-:S03]  /*00b0*/  IMAD R0, R3, 0x80, R0 ;  /* 0x0000008003007824 */ /* 0x000fc600078e0200 */
[----:B------:R-:W-:-:S04]  /*00c0*/  SGXT R3, R2, 0x1 ;  /* 0x000000010203781a */ /* 0x000fc80000000200 */
[----:B------:R-:W-:-:S04]  /*00d0*/  LEA.HI R3, R3, R0, RZ, 0x6 ;  /* 0x0000000003037211 */ /* 0x000fc800078f30ff */
[----:B------:R-:W-:-:S04]  /*00e0*/  SHF.R.S32.HI R3, RZ, 0x6, R3 ;  /* 0x00000006ff037819 */ /* 0x000fc80000011403 */
[----:B------:R-:W-:-:S04]  /*00f0*/  LEA.HI R2, R3, R3, RZ, 0x7 ;  /* 0x0000000303027211 */ /* 0x000fc800078f38ff */
[----:B------:R-:W-:-:S05]  /*0100*/  LOP3.LUT R2, R2, 0xffffff80, RZ, 0xc0, !PT ;  /* 0xffffff8002027812 */ /* 0x000fca00078ec0ff */
[----:B------:R-:W-:Y:S02]  /*0110*/  IMAD.IADD R17, R3, 0x1, -R2 ;  /* 0x0000000103117824 */ /* 0x000fe400078e0a02 */
[----:B------:R-:W3:Y:S02]  /*0120*/  LDC.64 R2, c[0x0][0x238] ;  /* 0x00008e00ff027b82 */ /* 0x000ee40000000a00 */
[----:B--2---:R-:W-:-:S06]  /*0130*/  IMAD.WIDE R8, R17, 0x4, R8 ;  /* 0x0000000411087825 */ /* 0x004fcc00078e0208 */
[----:B------:R-:W2:Y:S01]  /*0140*/  LDG.E.EL R9, desc[UR4][R8.64] ;  /* 0x0000000408097981 */ /* 0x000ea2000c2e1900 */
[----:B----4-:R-:W-:-:S04]  /*0150*/  IMAD.WIDE R6, R0, 0x4, R6 ;  /* 0x0000000400067825 */ /* 0x010fc800078e0206 */
[C---:B-----5:R-:W-:Y:S01]  /*0160*/  IMAD.WIDE R10, R17.reuse, 0x4, R10 ;  /* 0x00000004110a7825 */ /* 0x060fe200078e020a */
[----:B------:R4:W5:Y:S04]  /*0170*/  LDG.E R4, desc[UR4][R6.64] ;  /* 0x0000000406047981 */ /* 0x000968000c1e1900 */
[----:B------:R3:W5:Y:S01]  /*0180*/  LDG.E.EL R5, desc[UR4][R10.64] ;  /* 0x000000040a057981 */ /* 0x000762000c2e1900 */
[----:B0-----:R-:W-:-:S04]  /*0190*/  IMAD.WIDE R14, R17, 0x4, R14 ;  /* 0x00000004110e7825 */ /* 0x001fc800078e020e */
[----:B-1----:R-:W-:Y:S01]  /*01a0*/  IMAD.WIDE R12, R17, 0x4, R12 ;  /* 0x00000004110c7825 */ /* 0x002fe200078e020c */
[----:B----4-:R-:W0:Y:S01]  /*01b0*/  LDC.64 R6, c[0x0][0x240] ;  /* 0x00009000ff067b82 */ /* 0x010e220000000a00 */
[----:B------:R-:W4:Y:S02]  /*01c0*/  LDG.E.EL R15, desc[UR4][R14.64] ;  /* 0x000000040e0f7981 */ /* 0x000f24000c2e1900 */
[C---:B---3--:R-:W-:Y:S02]  /*01d0*/  IMAD.WIDE R2, R0.reuse, 0x4, R2 ;  /* 0x0000000400027825 */ /* 0x048fe400078e0202 */
[----:B------:R-:W4:Y:S04]  /*01e0*/  LDG.E.EL R8, desc[UR4][R12.64] ;  /* 0x000000040c087981 */ /* 0x000f28000c2e1900 */
[----:B------:R1:W3:Y:S01]  /*01f0*/  LDG.E R16, desc[UR4][R2.64] ;  /* 0x0000000402107981 */ /* 0x0002e2000c1e1900 */
[----:B------:R-:W-:Y:S01]  /*0200*/  HFMA2.MMA R10, -RZ, RZ, 1.625, 0 ;  /* 0x3e800000ff0a7435 */ /* 0x000fe200000001ff */
[----:B------:R-:W-:Y:S01]  /*0210*/  SHF.R.S32.HI R11, RZ, 0x1f, R0 ;  /* 0x0000001fff0b7819 */ /* 0x000fe20000011400 */
[----:B-1----:R-:W1:Y:S03]  /*0220*/  LDC.64 R2, c[0x0][0x248] ;  /* 0x00009200ff027b82 */ /* 0x002e660000000a00 */
[----:B------:R-:W-:Y:S01]  /*0230*/  LEA.HI R11, R11, R0, RZ, 0xd ;  /* 0x000000000b0b7211 */ /* 0x000fe200078f68ff */
[----:B0-----:R-:W-:-:S04]  /*0240*/  IMAD.WIDE R6, R0, 0x4, R6 ;  /* 0x0000000400067825 */ /* 0x001fc800078e0206 */
[----:B--2---:R-:W-:-:S04]  /*0250*/  FADD R9, R9, 9.9999997473787516356e-06 ;  /* 0x3727c5ac09097421 */ /* 0x004fc80000000000 */
[----:B------:R-:W0:Y:S02]  /*0260*/  MUFU.SQRT R17, R9 ;  /* 0x0000000900117308 */ /* 0x000e240000002000 */
[C---:B0-----:R-:W-:Y:S02]  /*0270*/  FSETP.GT.AND P0, PT, R17.reuse, 8.50705917302346158658e+37, PT ;  /* 0x7e8000001100780b */ /* 0x041fe40003f04000 */
[----:B------:R-:W-:-:S11]  /*0280*/  FSETP.GEU.AND P1, PT, R17, 1.175494350822287508e-38, PT ;  /* 0x008000001100780b */ /* 0x000fd60003f2e000 */
[----:B------:R-:W-:-:S04]  /*0290*/  @P0 FMUL R17, R17, 0.25 ;  /* 0x3e80000011110820 */ /* 0x000fc80000400000 */
[----:B------:R-:W-:-:S06]  /*02a0*/  @!P1 FMUL R17, R17, 16777216 ;  /* 0x4b80000011119820 */ /* 0x000fcc0000400000 */
[----:B------:R-:W0:Y:S01]  /*02b0*/  MUFU.RCP R17, R17 ;  /* 0x0000001100117308 */ /* 0x000e220000001000 */
[----:B------:R-:W-:Y:S01]  /*02c0*/  FSEL R10, R10, 1, P0 ;  /* 0x3f8000000a0a7808 */ /* 0x000fe20000000000 */
[----:B-----5:R-:W-:-:S04]  /*02d0*/  FADD R4, R4, -R5 ;  /* 0x8000000504047221 */ /* 0x020fc80000000000 */
[----:B------:R-:W-:Y:S01]  /*02e0*/  @!P1 FMUL R10, R10, 16777216 ;  /* 0x4b8000000a0a9820 */ /* 0x000fe20000400000 */
[----:B------:R-:W-:-:S03]  /*02f0*/  SHF.L.U32 R9, R11, 0x2, RZ ;  /* 0x000000020b097819 */ /* 0x000fc600000006ff */
[----:B0-----:R-:W-:-:S04]  /*0300*/  FMUL R5, R17, R10 ;  /* 0x0000000a11057220 */ /* 0x001fc80000400000 */
[----:B------:R-:W-:Y:S01]  /*0310*/  FMUL R4, R4, R5 ;  /* 0x0000000504047220 */ /* 0x000fe20000400000 */
[----:B------:R-:W-:Y:S02]  /*0320*/  LOP3.LUT R11, R11, 0xffffe000, RZ, 0xc0, !PT ;  /* 0xffffe0000b0b7812 */ /* 0x000fe400078ec0ff */
[----:B------:R-:W-:Y:S01]  /*0330*/  LOP3.LUT R9, R9, 0xffff8000, RZ, 0xc0, !PT ;  /* 0xffff800009097812 */ /* 0x000fe200078ec0ff */
[----:B----4-:R-:W-:-:S03]  /*0340*/  FFMA R15, R8, R4, R15 ;  /* 0x00000004080f7223 */ /* 0x010fc6000000000f */
[----:B------:R-:W-:Y:S01]  /*0350*/  IADD3 R9, R9, R0, -R11 ;  /* 0x0000000009097210 */ /* 0x000fe20007ffe80b */
[----:B---3--:R-:W-:Y:S01]  /*0360*/  FADD R4, R16, R15 ;  /* 0x0000000f10047221 */ /* 0x008fe20000000000 */
[----:B------:R-:W-:-:S03]  /*0370*/  FSETP.GEU.AND P0, PT, R15, -R16, PT ;  /* 0x800000100f00720b */ /* 0x000fc60003f0e000 */
[----:B-1----:R-:W-:Y:S01]  /*0380*/  IMAD.WIDE R2, R9, 0x4, R2 ;  /* 0x0000000409027825 */ /* 0x002fe200078e0202 */
[----:B------:R-:W-:-:S05]  /*0390*/  FSEL R5, R4, RZ, P0 ;  /* 0x000000ff04057208 */ /* 0x000fca0000000000 */
[----:B------:R-:W-:Y:S04]  /*03a0*/  STG.E desc[UR4][R6.64], R5 ;  /* 0x0000000506007986 */ /* 0x000fe8000c101904 */
[----:B------:R-:W-:Y:S01]  /*03b0*/  STG.E desc[UR4][R2.64], R5 ;  /* 0x0000000502007986 */ /* 0x000fe2000c101904 */
[----:B------:R-:W-:Y:S05]  /*03c0*/  EXIT ;  /* 0x000000000000794d */ /* 0x000fea0003800000 */
.L_x_0:
[----:B------:R-:W-:-:S00]  /*03d0*/  BRA `(.L_x_0) ;  /* 0xfffffffc00fc7947 */ /* 0x000fc0000383ffff */
[----:B------:R-:W-:-:S00]  /*03e0*/  NOP ;  /* 0x0000000000007918 */ /* 0x000fc00000000000 */
        /* <DEDUP_REMOVED lines=9> */
.L_x_1:


//--------------------- .nv.global.init           --------------------------
	.section	.nv.global.init,"aw",@progbits
.nv.global.init:
	.type		_$_str,@object
	.size		_$_str,(_$_str_$_2 - _$_str)
_$_str:
        /*0000*/ 	.byte	0x5f, 0x5f, 0x43, 0x55, 0x44, 0x41, 0x5f, 0x46, 0x54, 0x5a, 0x00
	.type		_$_str_$_2,@object
	.size		_$_str_$_2,(.L_1 - _$_str_$_2)
_$_str_$_2:
        /*000b*/ 	.byte	0x5f, 0x5f, 0x43, 0x55, 0x44, 0x41, 0x5f, 0x50, 0x52, 0x45, 0x43, 0x5f, 0x53, 0x51, 0x52, 0x54
        /*001b*/ 	.byte	0x00
.L_1:


//--------------------- .nv.constant0.triton_poi_fused__native_batch_norm_legit_no_training_add_cat_relu_8 --------------------------
	.section	.nv.constant0.triton_poi_fused__native_batch_norm_legit_no_training_add_cat_relu_8,"a",@progbits
	.sectionflags	@""
	.align	4
.nv.constant0.triton_poi_fused__native_batch_norm_legit_no_training_add_cat_relu_8:
	.zero		596
